//
// Generated by NVIDIA NVVM Compiler
//
// Compiler Build ID: CL-36424714
// Cuda compilation tools, release 13.0, V13.0.88
// Based on NVVM 20.0.0
//

.version 9.0
.target sm_100
.address_size 64

	// .globl	_Z6vecaddPfS_S_i

.visible .entry _Z6vecaddPfS_S_i(
	.param .u64 .ptr .align 1 _Z6vecaddPfS_S_i_param_0,
	.param .u64 .ptr .align 1 _Z6vecaddPfS_S_i_param_1,
	.param .u64 .ptr .align 1 _Z6vecaddPfS_S_i_param_2,
	.param .u32 _Z6vecaddPfS_S_i_param_3
)
{
	.reg .b32 	%r<2>;
	.reg .b32 	%f<4>;
	.reg .b64 	%rd<11>;

	ld.param.u64 	%rd1, [_Z6vecaddPfS_S_i_param_0];
	ld.param.u64 	%rd2, [_Z6vecaddPfS_S_i_param_1];
	ld.param.u64 	%rd3, [_Z6vecaddPfS_S_i_param_2];
	cvta.to.global.u64 	%rd4, %rd3;
	cvta.to.global.u64 	%rd5, %rd2;
	cvta.to.global.u64 	%rd6, %rd1;
	mov.u32 	%r1, %tid.x;
	mul.wide.u32 	%rd7, %r1, 4;
	add.s64 	%rd8, %rd6, %rd7;
	ld.global.f32 	%f1, [%rd8];
	add.s64 	%rd9, %rd5, %rd7;
	ld.global.f32 	%f2, [%rd9];
	add.f32 	%f3, %f1, %f2;
	add.s64 	%rd10, %rd4, %rd7;
	st.global.f32 	[%rd10], %f3;
	ret;

}


// ===== COMPILED SASS (sm_100) =====

	.target	sm_100

	.elftype	@"ET_EXEC"


//--------------------- .note.nv.tkinfo           --------------------------
	.section	.note.nv.tkinfo,"",@"SHT_NOTE"
	.sectionflags	@"SHF_NOTE_NV_TKINFO"
	.tkinfo
        /*0018*/ 	.word	0x00000002
        /*0030*/ 	.string	""
        /*0030*/ 	.string	"ptxas"
        /*0030*/ 	.string	"Cuda compilation tools, release 13.0, V13.0.88"
        /*0030*/ 	.string	"Build cuda_13.0.r13.0/compiler.36424714_0"
        /*0030*/ 	.string	"-arch sm_100 -m 64 "



//--------------------- .note.nv.cuinfo           --------------------------
	.section	.note.nv.cuinfo,"",@"SHT_NOTE"
	.sectionflags	@"SHF_NOTE_NV_CUINFO"
        /*0018*/ 	.short	0x0002
        /*001a*/ 	.short	0x0064
        /*001c*/ 	.short	0x0082
	.zero		2


//--------------------- .nv.info                  --------------------------
	.section	.nv.info,"",@"SHT_CUDA_INFO"
	.align	4


	//----- nvinfo : EIATTR_REGCOUNT
	.align		4
        /*0000*/ 	.byte	0x04, 0x2f
        /*0002*/ 	.short	(.L_1 - .L_0)
	.align		4
.L_0:
        /*0004*/ 	.word	index@(_Z6vecaddPfS_S_i)
        /*0008*/ 	.word	0x0000000c


	//----- nvinfo : EIATTR_FRAME_SIZE
	.align		4
.L_1:
        /*000c*/ 	.byte	0x04, 0x11
        /*000e*/ 	.short	(.L_3 - .L_2)
	.align		4
.L_2:
        /*0010*/ 	.word	index@(_Z6vecaddPfS_S_i)
        /*0014*/ 	.word	0x00000000


	//----- nvinfo : EIATTR_MIN_STACK_SIZE
	.align		4
.L_3:
        /*0018*/ 	.byte	0x04, 0x12
        /*001a*/ 	.short	(.L_5 - .L_4)
	.align		4
.L_4:
        /*001c*/ 	.word	index@(_Z6vecaddPfS_S_i)
        /*0020*/ 	.word	0x00000000
.L_5:


//--------------------- .nv.compat                --------------------------
	.section	.nv.compat,"",@"SHT_CUDA_COMPAT_INFO"
	.align	4
        /*0000*/ 	.byte	0x02, 0x09, 0x00, 0x00, 0x02, 0x02, 0x01, 0x00, 0x02, 0x05, 0x05, 0x00, 0x03, 0x07, 0x01, 0x01
        /*0010*/ 	.byte	0x02, 0x03, 0x00, 0x00, 0x02, 0x06, 0x01, 0x00, 0x04, 0x0b, 0x08, 0x00, 0x09, 0x00, 0x00, 0x00
        /*0020*/ 	.byte	0x00, 0x00, 0x00, 0x00


//--------------------- .nv.info._Z6vecaddPfS_S_i --------------------------
	.section	.nv.info._Z6vecaddPfS_S_i,"",@"SHT_CUDA_INFO"
	.sectionflags	@""
	.align	4


	//----- nvinfo : EIATTR_CUDA_API_VERSION
	.align		4
        /*0000*/ 	.byte	0x04, 0x37
        /*0002*/ 	.short	(.L_7 - .L_6)
.L_6:
        /*0004*/ 	.word	0x00000082


	//----- nvinfo : EIATTR_KPARAM_INFO
	.align		4
.L_7:
        /*0008*/ 	.byte	0x04, 0x17
        /*000a*/ 	.short	(.L_9 - .L_8)
.L_8:
        /*000c*/ 	.word	0x00000000
        /*0010*/ 	.short	0x0003
        /*0012*/ 	.short	0x0018
        /*0014*/ 	.byte	0x00, 0xf0, 0x11, 0x00


	//----- nvinfo : EIATTR_KPARAM_INFO
	.align		4
.L_9:
        /*0018*/ 	.byte	0x04, 0x17
        /*001a*/ 	.short	(.L_11 - .L_10)
.L_10:
        /*001c*/ 	.word	0x00000000
        /*0020*/ 	.short	0x0002
        /*0022*/ 	.short	0x0010
        /*0024*/ 	.byte	0x00, 0xf5, 0x21, 0x00


	//----- nvinfo : EIATTR_KPARAM_INFO
	.align		4
.L_11:
        /*0028*/ 	.byte	0x04, 0x17
        /*002a*/ 	.short	(.L_13 - .L_12)
.L_12:
        /*002c*/ 	.word	0x00000000
        /*0030*/ 	.short	0x0001
        /*0032*/ 	.short	0x0008
        /*0034*/ 	.byte	0x00, 0xf5, 0x21, 0x00


	//----- nvinfo : EIATTR_KPARAM_INFO
	.align		4
.L_13:
        /*0038*/ 	.byte	0x04, 0x17
        /*003a*/ 	.short	(.L_15 - .L_14)
.L_14:
        /*003c*/ 	.word	0x00000000
        /*0040*/ 	.short	0x0000
        /*0042*/ 	.short	0x0000
        /*0044*/ 	.byte	0x00, 0xf5, 0x21, 0x00


	//----- nvinfo : EIATTR_SPARSE_MMA_MASK
	.align		4
.L_15:
        /*0048*/ 	.byte	0x03, 0x50
        /*004a*/ 	.short	0x0000


	//----- nvinfo : EIATTR_MAXREG_COUNT
	.align		4
        /*004c*/ 	.byte	0x03, 0x1b
        /*004e*/ 	.short	0x00ff


	//----- nvinfo : EIATTR_MERCURY_ISA_VERSION
	.align		4
        /*0050*/ 	.byte	0x03, 0x5f
        /*0052*/ 	.short	0x0101


	//----- nvinfo : EIATTR_VRC_CTA_INIT_COUNT
	.align		4
        /*0054*/ 	.byte	0x02, 0x4a
	.zero		1
	.zero		1


	//----- nvinfo : EIATTR_EXIT_INSTR_OFFSETS
	.align		4
        /*0058*/ 	.byte	0x04, 0x1c
        /*005a*/ 	.short	(.L_17 - .L_16)


	//   ....[0]....
.L_16:
        /*005c*/ 	.word	0x000000d0


	//----- nvinfo : EIATTR_CBANK_PARAM_SIZE
	.align		4
.L_17:
        /*0060*/ 	.byte	0x03, 0x19
        /*0062*/ 	.short	0x001c


	//----- nvinfo : EIATTR_PARAM_CBANK
	.align		4
        /*0064*/ 	.byte	0x04, 0x0a
        /*0066*/ 	.short	(.L_19 - .L_18)
	.align		4
.L_18:
        /*0068*/ 	.word	index@(.nv.constant0._Z6vecaddPfS_S_i)
        /*006c*/ 	.short	0x0380
        /*006e*/ 	.short	0x001c


	//----- nvinfo : EIATTR_SW_WAR
	.align		4
.L_19:
        /*0070*/ 	.byte	0x04, 0x36
        /*0072*/ 	.short	(.L_21 - .L_20)
.L_20:
        /*0074*/ 	.word	0x00000008
.L_21:


//--------------------- .nv.callgraph             --------------------------
	.section	.nv.callgraph,"",@"SHT_CUDA_CALLGRAPH"
	.align	4
	.sectionentsize	8
	.align		4
        /*0000*/ 	.word	0x00000000
	.align		4
        /*0004*/ 	.word	0xffffffff
	.align		4
        /*0008*/ 	.word	0x00000000
	.align		4
        /*000c*/ 	.word	0xfffffffe
	.align		4
        /*0010*/ 	.word	0x00000000
	.align		4
        /*0014*/ 	.word	0xfffffffd
	.align		4
        /*0018*/ 	.word	0x00000000
	.align		4
        /*001c*/ 	.word	0xfffffffc


//--------------------- .text._Z6vecaddPfS_S_i    --------------------------
	.section	.text._Z6vecaddPfS_S_i,"ax",@progbits
	.align	128
        .global         _Z6vecaddPfS_S_i
        .type           _Z6vecaddPfS_S_i,@function
        .size           _Z6vecaddPfS_S_i,(.L_x_1 - _Z6vecaddPfS_S_i)
        .other          _Z6vecaddPfS_S_i,@"STO_CUDA_ENTRY STV_DEFAULT"
_Z6vecaddPfS_S_i:
.text._Z6vecaddPfS_S_i:
[----:B------:R-:W-:Y:S01]  /*0000*/  LDC R1, c[0x0][0x37c] ;  /* 0x0000df00ff017b82 */ /* 0x000fe20000000800 */
[----:B------:R-:W0:Y:S07]  /*0010*/  S2R R9, SR_TID.X ;  /* 0x0000000000097919 */ /* 0x000e2e0000002100 */
[----:B------:R-:W0:Y:S01]  /*0020*/  LDC.64 R2, c[0x0][0x380] ;  /* 0x0000e000ff027b82 */ /* 0x000e220000000a00 */
[----:B------:R-:W1:Y:S07]  /*0030*/  LDCU.64 UR4, c[0x0][0x358] ;  /* 0x00006b00ff0477ac */ /* 0x000e6e0008000a00 */
[----:B------:R-:W2:Y:S08]  /*0040*/  LDC.64 R4, c[0x0][0x388] ;  /* 0x0000e200ff047b82 */ /* 0x000eb00000000a00 */
[----:B------:R-:W3:Y:S01]  /*0050*/  LDC.64 R6, c[0x0][0x390] ;  /* 0x0000e400ff067b82 */ /* 0x000ee20000000a00 */
[----:B0-----:R-:W-:-:S04]  /*0060*/  IMAD.WIDE.U32 R2, R9, 0x4, R2 ;  /* 0x0000000409027825 */ /* 0x001fc800078e0002 */
[C---:B--2---:R-:W-:Y:S02]  /*0070*/  IMAD.WIDE.U32 R4, R9.reuse, 0x4, R4 ;  /* 0x0000000409047825 */ /* 0x044fe400078e0004 */
[----:B-1----:R-:W2:Y:S04]  /*0080*/  LDG.E R2, desc[UR4][R2.64] ;  /* 0x0000000402027981 */ /* 0x002ea8000c1e1900 */
[----:B------:R-:W2:Y:S01]  /*0090*/  LDG.E R5, desc[UR4][R4.64] ;  /* 0x0000000404057981 */ /* 0x000ea2000c1e1900 */
[----:B---3--:R-:W-:-:S04]  /*00a0*/  IMAD.WIDE.U32 R6, R9, 0x4, R6 ;  /* 0x0000000409067825 */ /* 0x008fc800078e0006 */
[----:B--2---:R-:W-:-:S05]  /*00b0*/  FADD R9, R2, R5 ;  /* 0x0000000502097221 */ /* 0x004fca0000000000 */
[----:B------:R-:W-:Y:S01]  /*00c0*/  STG.E desc[UR4][R6.64], R9 ;  /* 0x0000000906007986 */ /* 0x000fe2000c101904 */
[----:B------:R-:W-:Y:S05]  /*00d0*/  EXIT ;  /* 0x000000000000794d */ /* 0x000fea0003800000 */
.L_x_0:
[----:B------:R-:W-:-:S00]  /*00e0*/  BRA `(.L_x_0) ;  /* 0xfffffffc00fc7947 */ /* 0x000fc0000383ffff */
[----:B------:R-:W-:-:S00]  /*00f0*/  NOP ;  /* 0x0000000000007918 */ /* 0x000fc00000000000 */
        /* <DEDUP_REMOVED lines=8> */
.L_x_1:


//--------------------- .nv.shared.reserved.0     --------------------------
	.section	.nv.shared.reserved.0,"aw",@nobits
	.weak		__nv_reservedSMEM_offset_0_alias
	.size		__nv_reservedSMEM_offset_0_alias, 0, 64
	.other		__nv_reservedSMEM_offset_0_alias,@"STO_CUDA_RESERVED_SHARED STV_DEFAULT"
__nv_reservedSMEM_offset_0_alias:
	.zero		0
	.zero		64


//--------------------- .nv.constant0._Z6vecaddPfS_S_i --------------------------
	.section	.nv.constant0._Z6vecaddPfS_S_i,"a",@progbits
	.sectionflags	@""
	.align	4
.nv.constant0._Z6vecaddPfS_S_i:
	.zero		924


//--------------------- SYMBOLS --------------------------

	.type		.nv.reservedSmem.offset0,@object
	.size		.nv.reservedSmem.offset0,0x4
